	.headerflags	@"EF_CUDA_TEXMODE_UNIFIED EF_CUDA_64BIT_ADDRESS EF_CUDA_ACCELERATORS EF_CUDA_SM90 EF_CUDA_VIRTUAL_SM(EF_CUDA_SM90)"
	.elftype	@"ET_EXEC"


//--------------------- .nv.info                  --------------------------
	.section	.nv.info,"",@"SHT_CUDA_INFO"
	.align	4


	//----- nvinfo : EIATTR_REGCOUNT
	.align		4
        /*0000*/ 	.byte	0x04, 0x2f
        /*0002*/ 	.short	(.L_1 - .L_0)
	.align		4
.L_0:
        /*0004*/ 	.word	index@(triton_poi_fused_cat_74)
        /*0008*/ 	.word	0x0000001b


	//----- nvinfo : EIATTR_MIN_STACK_SIZE
	.align		4
.L_1:
        /*000c*/ 	.byte	0x04, 0x12
        /*000e*/ 	.short	(.L_3 - .L_2)
	.align		4
.L_2:
        /*0010*/ 	.word	index@(triton_poi_fused_cat_74)
        /*0014*/ 	.word	0x00000000


	//----- nvinfo : EIATTR_FRAME_SIZE
	.align		4
.L_3:
        /*0018*/ 	.byte	0x04, 0x11
        /*001a*/ 	.short	(.L_5 - .L_4)
	.align		4
.L_4:
        /*001c*/ 	.word	index@(triton_poi_fused_cat_74)
        /*0020*/ 	.word	0x00000000


	//----- nvinfo : EIATTR_MIN_STACK_SIZE
	.align		4
.L_5:
        /*0024*/ 	.byte	0x04, 0x12
        /*0026*/ 	.short	(.L_7 - .L_6)
	.align		4
.L_6:
        /*0028*/ 	.word	index@(triton_poi_fused_cat_74)
        /*002c*/ 	.word	0x00000000
.L_7:


//--------------------- .nv.info.triton_poi_fused_cat_74 --------------------------
	.section	.nv.info.triton_poi_fused_cat_74,"",@"SHT_CUDA_INFO"
	.sectionflags	@""
	.align	4


	//----- nvinfo : EIATTR_CUDA_API_VERSION
	.align		4
        /*0000*/ 	.byte	0x04, 0x37
        /*0002*/ 	.short	(.L_9 - .L_8)
.L_8:
        /*0004*/ 	.word	0x0000007c


	//----- nvinfo : EIATTR_KPARAM_INFO
	.align		4
.L_9:
        /*0008*/ 	.byte	0x04, 0x17
        /*000a*/ 	.short	(.L_11 - .L_10)
.L_10:
        /*000c*/ 	.word	0x00000000
        /*0010*/ 	.short	0x0009
        /*0012*/ 	.short	0x0048
        /*0014*/ 	.byte	0x00, 0xf0, 0x11, 0x00


	//----- nvinfo : EIATTR_KPARAM_INFO
	.align		4
.L_11:
        /*0018*/ 	.byte	0x04, 0x17
        /*001a*/ 	.short	(.L_13 - .L_12)
.L_12:
        /*001c*/ 	.word	0x00000000
        /*0020*/ 	.short	0x0008
        /*0022*/ 	.short	0x0040
        /*0024*/ 	.byte	0x00, 0xf4, 0x21, 0x00


	//----- nvinfo : EIATTR_KPARAM_INFO
	.align		4
.L_13:
        /*0028*/ 	.byte	0x04, 0x17
        /*002a*/ 	.short	(.L_15 - .L_14)
.L_14:
        /*002c*/ 	.word	0x00000000
        /*0030*/ 	.short	0x0007
        /*0032*/ 	.short	0x0038
        /*0034*/ 	.byte	0x00, 0xf4, 0x21, 0x00


	//----- nvinfo : EIATTR_KPARAM_INFO
	.align		4
.L_15:
        /*0038*/ 	.byte	0x04, 0x17
        /*003a*/ 	.short	(.L_17 - .L_16)
.L_16:
        /*003c*/ 	.word	0x00000000
        /*0040*/ 	.short	0x0006
        /*0042*/ 	.short	0x0030
        /*0044*/ 	.byte	0x00, 0xf4, 0x21, 0x00


	//----- nvinfo : EIATTR_KPARAM_INFO
	.align		4
.L_17:
        /*0048*/ 	.byte	0x04, 0x17
        /*004a*/ 	.short	(.L_19 - .L_18)
.L_18:
        /*004c*/ 	.word	0x00000000
        /*0050*/ 	.short	0x0005
        /*0052*/ 	.short	0x0028
        /*0054*/ 	.byte	0x00, 0xf4, 0x21, 0x00


	//----- nvinfo : EIATTR_KPARAM_INFO
	.align		4
.L_19:
        /*0058*/ 	.byte	0x04, 0x17
        /*005a*/ 	.short	(.L_21 - .L_20)
.L_20:
        /*005c*/ 	.word	0x00000000
        /*0060*/ 	.short	0x0004
        /*0062*/ 	.short	0x0020
        /*0064*/ 	.byte	0x00, 0xf4, 0x21, 0x00


	//----- nvinfo : EIATTR_KPARAM_INFO
	.align		4
.L_21:
        /*0068*/ 	.byte	0x04, 0x17
        /*006a*/ 	.short	(.L_23 - .L_22)
.L_22:
        /*006c*/ 	.word	0x00000000
        /*0070*/ 	.short	0x0003
        /*0072*/ 	.short	0x0018
        /*0074*/ 	.byte	0x00, 0xf4, 0x21, 0x00


	//----- nvinfo : EIATTR_KPARAM_INFO
	.align		4
.L_23:
        /*0078*/ 	.byte	0x04, 0x17
        /*007a*/ 	.short	(.L_25 - .L_24)
.L_24:
        /*007c*/ 	.word	0x00000000
        /*0080*/ 	.short	0x0002
        /*0082*/ 	.short	0x0010
        /*0084*/ 	.byte	0x00, 0xf4, 0x21, 0x00


	//----- nvinfo : EIATTR_KPARAM_INFO
	.align		4
.L_25:
        /*0088*/ 	.byte	0x04, 0x17
        /*008a*/ 	.short	(.L_27 - .L_26)
.L_26:
        /*008c*/ 	.word	0x00000000
        /*0090*/ 	.short	0x0001
        /*0092*/ 	.short	0x0008
        /*0094*/ 	.byte	0x00, 0xf4, 0x21, 0x00


	//----- nvinfo : EIATTR_KPARAM_INFO
	.align		4
.L_27:
        /*0098*/ 	.byte	0x04, 0x17
        /*009a*/ 	.short	(.L_29 - .L_28)
.L_28:
        /*009c*/ 	.word	0x00000000
        /*00a0*/ 	.short	0x0000
        /*00a2*/ 	.short	0x0000
        /*00a4*/ 	.byte	0x00, 0xf4, 0x21, 0x00


	//----- nvinfo : EIATTR_SPARSE_MMA_MASK
	.align		4
.L_29:
        /*00a8*/ 	.byte	0x03, 0x50
        /*00aa*/ 	.short	0x0000


	//----- nvinfo : EIATTR_MAXREG_COUNT
	.align		4
        /*00ac*/ 	.byte	0x03, 0x1b
        /*00ae*/ 	.short	0x00ff


	//----- nvinfo : EIATTR_EXIT_INSTR_OFFSETS
	.align		4
        /*00b0*/ 	.byte	0x04, 0x1c
        /*00b2*/ 	.short	(.L_31 - .L_30)


	//   ....[0]....
.L_30:
        /*00b4*/ 	.word	0x000006c0


	//   ....[1]....
        /*00b8*/ 	.word	0x000006e0


	//----- nvinfo : EIATTR_REQNTID
	.align		4
.L_31:
        /*00bc*/ 	.byte	0x04, 0x10
        /*00be*/ 	.short	(.L_33 - .L_32)
.L_32:
        /*00c0*/ 	.word	0x00000080
        /*00c4*/ 	.word	0x00000001
        /*00c8*/ 	.word	0x00000001


	//----- nvinfo : EIATTR_CBANK_PARAM_SIZE
	.align		4
.L_33:
        /*00cc*/ 	.byte	0x03, 0x19
        /*00ce*/ 	.short	0x004c


	//----- nvinfo : EIATTR_PARAM_CBANK
	.align		4
        /*00d0*/ 	.byte	0x04, 0x0a
        /*00d2*/ 	.short	(.L_35 - .L_34)
	.align		4
.L_34:
        /*00d4*/ 	.word	index@(.nv.constant0.triton_poi_fused_cat_74)
        /*00d8*/ 	.short	0x0210
        /*00da*/ 	.short	0x004c


	//----- nvinfo : EIATTR_SW_WAR
	.align		4
.L_35:
        /*00dc*/ 	.byte	0x04, 0x36
        /*00de*/ 	.short	(.L_37 - .L_36)
.L_36:
        /*00e0*/ 	.word	0x00000008
.L_37:


//--------------------- .nv.callgraph             --------------------------
	.section	.nv.callgraph,"",@"SHT_CUDA_CALLGRAPH"
	.align	4
	.sectionentsize	8
	.align		4
        /*0000*/ 	.word	0x00000000
	.align		4
        /*0004*/ 	.word	0xffffffff
	.align		4
        /*0008*/ 	.word	0x00000000
	.align		4
        /*000c*/ 	.word	0xfffffffe
	.align		4
        /*0010*/ 	.word	0x00000000
	.align		4
        /*0014*/ 	.word	0xfffffffd
	.align		4
        /*0018*/ 	.word	0x00000000
	.align		4
        /*001c*/ 	.word	0xfffffffc


//--------------------- .text.triton_poi_fused_cat_74 --------------------------
	.section	.text.triton_poi_fused_cat_74,"ax",@progbits
	.align	128
        .global         triton_poi_fused_cat_74
        .type           triton_poi_fused_cat_74,@function
        .size           triton_poi_fused_cat_74,(.L_x_1 - triton_poi_fused_cat_74)
        .other          triton_poi_fused_cat_74,@"STO_CUDA_ENTRY STV_DEFAULT"
triton_poi_fused_cat_74:
.text.triton_poi_fused_cat_74:
[----:B------:R-:W0:Y:S02]  /*0000*/  LDC R1, c[0x0][0x28] ;  /* 0x00000a00ff017b82 */ /* 0x000e240000000800 */
[----:B------:R-:W1:Y:S01]  /*0010*/  S2R R3, SR_TID.X ;  /* 0x0000000000037919 */ /* 0x000e620000002100 */
[----:B------:R-:W2:Y:S01]  /*0020*/  LDC.64 R16, c[0x0][0x228] ;  /* 0x00008a00ff107b82 */ /* 0x000ea20000000a00 */
[----:B------:R-:W-:Y:S01]  /*0030*/  CS2R R8, SRZ ;  /* 0x0000000000087805 */ /* 0x000fe2000001ff00 */
[----:B------:R-:W-:Y:S01]  /*0040*/  ULDC.64 UR4, c[0x0][0x208] ;  /* 0x0000820000047ab9 */ /* 0x000fe20000000a00 */
[----:B------:R-:W3:Y:S05]  /*0050*/  S2R R0, SR_CTAID.X ;  /* 0x0000000000007919 */ /* 0x000eea0000002500 */
[----:B------:R-:W4:Y:S08]  /*0060*/  LDC.64 R12, c[0x0][0x238] ;  /* 0x00008e00ff0c7b82 */ /* 0x000f300000000a00 */
[----:B------:R-:W5:Y:S01]  /*0070*/  LDC.64 R14, c[0x0][0x220] ;  /* 0x00008800ff0e7b82 */ /* 0x000f620000000a00 */
[----:B-1----:R-:W-:-:S05]  /*0080*/  LOP3.LUT R3, R3, 0x7f, RZ, 0xc0, !PT ;  /* 0x0000007f03037812 */ /* 0x002fca00078ec0ff */
[----:B---3--:R-:W-:-:S04]  /*0090*/  IMAD R3, R0, 0x80, R3 ;  /* 0x0000008000037824 */ /* 0x008fc800078e0203 */
[C---:B------:R-:W-:Y:S01]  /*00a0*/  IMAD.HI R11, R3.reuse, 0x4c346405, RZ ;  /* 0x4c346405030b7827 */ /* 0x040fe200078e02ff */
[----:B------:R-:W-:-:S04]  /*00b0*/  ISETP.GE.AND P0, PT, R3, 0x6b80, PT ;  /* 0x00006b800300780c */ /* 0x000fc80003f06270 */
[----:B------:R-:W-:-:S04]  /*00c0*/  SHF.R.U32.HI R10, RZ, 0x1f, R11 ;  /* 0x0000001fff0a7819 */ /* 0x000fc8000001160b */
[CC--:B------:R-:W-:Y:S02]  /*00d0*/  LEA.HI.SX32 R0, R11.reuse, R10.reuse, 0x19 ;  /* 0x0000000a0b007211 */ /* 0x0c0fe400078fcaff */
[----:B------:R-:W-:Y:S02]  /*00e0*/  LEA.HI.SX32 R4, R11, R10, 0x17 ;  /* 0x0000000a0b047211 */ /* 0x000fe400078fbaff */
[C---:B------:R-:W-:Y:S01]  /*00f0*/  LEA.HI R2, R0.reuse, R0, RZ, 0x2 ;  /* 0x0000000000027211 */ /* 0x040fe200078f10ff */
[----:B------:R-:W-:Y:S01]  /*0100*/  IMAD R5, R0, -0x1ae, R3 ;  /* 0xfffffe5200057824 */ /* 0x000fe200078e0203 */
[----:B------:R-:W-:Y:S02]  /*0110*/  LEA.HI R18, R4, R4, RZ, 0x2 ;  /* 0x0000000404127211 */ /* 0x000fe400078f10ff */
[----:B------:R-:W-:Y:S02]  /*0120*/  LOP3.LUT R7, R2, 0xfffffffc, RZ, 0xc0, !PT ;  /* 0xfffffffc02077812 */ /* 0x000fe400078ec0ff */
[----:B------:R-:W-:-:S02]  /*0130*/  ISETP.GT.AND P1, PT, R5, 0x144, !P0 ;  /* 0x000001440500780c */ /* 0x000fc40004724270 */
[----:B------:R-:W-:Y:S01]  /*0140*/  LOP3.LUT R19, R18, 0xfffffffc, RZ, 0xc0, !PT ;  /* 0xfffffffc12137812 */ /* 0x000fe200078ec0ff */
[----:B------:R-:W-:Y:S01]  /*0150*/  IMAD.IADD R2, R0, 0x1, -R7 ;  /* 0x0000000100027824 */ /* 0x000fe200078e0a07 */
[----:B------:R-:W-:-:S03]  /*0160*/  CS2R R6, SRZ ;  /* 0x0000000000067805 */ /* 0x000fc6000001ff00 */
[----:B--2---:R-:W-:-:S04]  /*0170*/  IMAD.WIDE R16, R2, 0x8, R16 ;  /* 0x0000000802107825 */ /* 0x004fc800078e0210 */
[----:B----4-:R-:W-:Y:S02]  /*0180*/  IMAD.WIDE R20, R2, 0x8, R12 ;  /* 0x0000000802147825 */ /* 0x010fe400078e020c */
[----:B------:R-:W2:Y:S02]  /*0190*/  @P1 LDG.E.EL.64 R8, desc[UR4][R16.64] ;  /* 0x0000000410081981 */ /* 0x000ea4000c2e1b00 */
[----:B------:R-:W-:Y:S02]  /*01a0*/  IMAD.IADD R4, R4, 0x1, -R19 ;  /* 0x0000000104047824 */ /* 0x000fe400078e0a13 */
[----:B------:R-:W3:Y:S01]  /*01b0*/  @P1 LDG.E.EL.64 R6, desc[UR4][R20.64] ;  /* 0x0000000414061981 */ /* 0x000ee2000c2e1b00 */
[----:B------:R-:W-:Y:S01]  /*01c0*/  CS2R R12, SRZ ;  /* 0x00000000000c7805 */ /* 0x000fe2000001ff00 */
[----:B-----5:R-:W-:Y:S02]  /*01d0*/  IMAD.WIDE R18, R4, 0x8, R14 ;  /* 0x0000000804127825 */ /* 0x020fe400078e020e */
[----:B------:R-:W1:Y:S03]  /*01e0*/  LDC.64 R14, c[0x0][0x230] ;  /* 0x00008c00ff0e7b82 */ /* 0x000e660000000a00 */
[----:B------:R-:W4:Y:S01]  /*01f0*/  @P1 LDG.E.EL.64 R12, desc[UR4][R18.64] ;  /* 0x00000004120c1981 */ /* 0x000f22000c2e1b00 */
[----:B--2---:R-:W-:-:S02]  /*0200*/  SEL R23, R9, RZ, P1 ;  /* 0x000000ff09177207 */ /* 0x004fc40000800000 */
[----:B---3--:R-:W-:Y:S02]  /*0210*/  SEL R9, R7, RZ, P1 ;  /* 0x000000ff07097207 */ /* 0x008fe40000800000 */
[----:B------:R-:W-:Y:S02]  /*0220*/  SHF.R.U32.HI R22, RZ, 0x1e, R23 ;  /* 0x0000001eff167819 */ /* 0x000fe40000011617 */
[----:B------:R-:W-:Y:S02]  /*0230*/  SHF.R.U32.HI R7, RZ, 0x1e, R9 ;  /* 0x0000001eff077819 */ /* 0x000fe40000011609 */
[----:B------:R-:W-:Y:S02]  /*0240*/  SEL R24, R8, RZ, P1 ;  /* 0x000000ff08187207 */ /* 0x000fe40000800000 */
[----:B------:R-:W-:Y:S02]  /*0250*/  SEL R8, R6, RZ, P1 ;  /* 0x000000ff06087207 */ /* 0x000fe40000800000 */
[----:B------:R-:W-:-:S02]  /*0260*/  LOP3.LUT R7, R7, 0x2, RZ, 0xc0, !PT ;  /* 0x0000000207077812 */ /* 0x000fc400078ec0ff */
[----:B------:R-:W-:Y:S02]  /*0270*/  LOP3.LUT R17, R22, 0x2, RZ, 0xc0, !PT ;  /* 0x0000000216117812 */ /* 0x000fe400078ec0ff */
[----:B----4-:R-:W-:Y:S02]  /*0280*/  SEL R6, R13, RZ, P1 ;  /* 0x000000ff0d067207 */ /* 0x010fe40000800000 */
[----:B------:R-:W-:Y:S02]  /*0290*/  IADD3 R7, P3, R7, R8, RZ ;  /* 0x0000000807077210 */ /* 0x000fe40007f7e0ff */
[----:B------:R-:W-:Y:S02]  /*02a0*/  IADD3 R17, P2, R17, R24, RZ ;  /* 0x0000001811117210 */ /* 0x000fe40007f5e0ff */
[----:B------:R-:W-:Y:S01]  /*02b0*/  SHF.R.U32.HI R18, RZ, 0x1e, R6 ;  /* 0x0000001eff127819 */ /* 0x000fe20000011606 */
[----:B------:R-:W-:Y:S02]  /*02c0*/  IMAD.X R13, RZ, RZ, R9, P3 ;  /* 0x000000ffff0d7224 */ /* 0x000fe400018e0609 */
[----:B-1----:R-:W-:Y:S01]  /*02d0*/  IMAD.WIDE.U32 R8, R17, 0x1a4, R14 ;  /* 0x000001a411087825 */ /* 0x002fe200078e000e */
[----:B------:R-:W-:-:S03]  /*02e0*/  SEL R12, R12, RZ, P1 ;  /* 0x000000ff0c0c7207 */ /* 0x000fc60000800000 */
[----:B------:R-:W-:Y:S01]  /*02f0*/  IMAD.WIDE.U32 R14, R7, 0x1a4, R14 ;  /* 0x000001a4070e7825 */ /* 0x000fe200078e000e */
[----:B------:R-:W-:Y:S02]  /*0300*/  LOP3.LUT R7, R18, 0x2, RZ, 0xc0, !PT ;  /* 0x0000000212077812 */ /* 0x000fe400078ec0ff */
[----:B------:R-:W-:Y:S02]  /*0310*/  IADD3.X R16, RZ, R23, RZ, P2, !PT ;  /* 0x00000017ff107210 */ /* 0x000fe400017fe4ff */
[----:B------:R-:W-:Y:S01]  /*0320*/  IADD3 R23, P2, R7, R12, RZ ;  /* 0x0000000c07177210 */ /* 0x000fe20007f5e0ff */
[----:B------:R-:W-:Y:S02]  /*0330*/  IMAD R13, R13, 0x1a4, RZ ;  /* 0x000001a40d0d7824 */ /* 0x000fe400078e02ff */
[----:B------:R-:W-:Y:S01]  /*0340*/  IMAD R17, R16, 0x1a4, RZ ;  /* 0x000001a410117824 */ /* 0x000fe200078e02ff */
[----:B------:R-:W-:Y:S02]  /*0350*/  LEA.HI.SX32 R16, R11, R10, 0x15 ;  /* 0x0000000a0b107211 */ /* 0x000fe400078faaff */
[----:B------:R-:W-:-:S02]  /*0360*/  IADD3.X R21, RZ, R6, RZ, P2, !PT ;  /* 0x00000006ff157210 */ /* 0x000fc400017fe4ff */
[----:B------:R-:W-:Y:S01]  /*0370*/  LEA.HI R10, R0, R0, RZ, 0x4 ;  /* 0x00000000000a7211 */ /* 0x000fe200078f20ff */
[----:B------:R-:W1:Y:S01]  /*0380*/  LDC.64 R6, c[0x0][0x240] ;  /* 0x00009000ff067b82 */ /* 0x000e620000000a00 */
[----:B------:R-:W-:Y:S02]  /*0390*/  IMAD.IADD R9, R9, 0x1, R17 ;  /* 0x0000000109097824 */ /* 0x000fe400078e0211 */
[----:B------:R-:W-:Y:S01]  /*03a0*/  IMAD.IADD R15, R15, 0x1, R13 ;  /* 0x000000010f0f7824 */ /* 0x000fe200078e020d */
[----:B------:R-:W-:Y:S01]  /*03b0*/  LOP3.LUT R13, R10, 0xfffffff0, RZ, 0xc0, !PT ;  /* 0xfffffff00a0d7812 */ /* 0x000fe200078ec0ff */
[----:B------:R-:W-:Y:S02]  /*03c0*/  IMAD R21, R21, 0x348, RZ ;  /* 0x0000034815157824 */ /* 0x000fe400078e02ff */
[C---:B------:R-:W-:Y:S01]  /*03d0*/  IMAD.WIDE.U32 R18, R23.reuse, 0x348, R8 ;  /* 0x0000034817127825 */ /* 0x040fe200078e0008 */
[----:B------:R-:W2:Y:S03]  /*03e0*/  LDC.64 R10, c[0x0][0x218] ;  /* 0x00008600ff0a7b82 */ /* 0x000ea60000000a00 */
[----:B------:R-:W-:-:S04]  /*03f0*/  IMAD.WIDE.U32 R14, R23, 0x348, R14 ;  /* 0x00000348170e7825 */ /* 0x000fc800078e000e */
[----:B------:R-:W-:Y:S01]  /*0400*/  IMAD.IADD R17, R0, 0x1, -R13 ;  /* 0x0000000100117824 */ /* 0x000fe200078e0a0d */
[----:B------:R-:W3:Y:S01]  /*0410*/  LDC.64 R8, c[0x0][0x210] ;  /* 0x00008400ff087b82 */ /* 0x000ee20000000a00 */
[----:B------:R-:W-:Y:S02]  /*0420*/  IMAD.IADD R19, R19, 0x1, R21 ;  /* 0x0000000113137824 */ /* 0x000fe400078e0215 */
[----:B------:R-:W-:Y:S02]  /*0430*/  IMAD R23, R16, 0x1a4, RZ ;  /* 0x000001a410177824 */ /* 0x000fe400078e02ff */
[----:B------:R-:W-:-:S03]  /*0440*/  IMAD.IADD R15, R21, 0x1, R15 ;  /* 0x00000001150f7824 */ /* 0x000fc600078e020f */
[----:B------:R-:W4:Y:S01]  /*0450*/  LDC.64 R12, c[0x0][0x248] ;  /* 0x00009200ff0c7b82 */ /* 0x000f220000000a00 */
[----:B------:R-:W-:Y:S01]  /*0460*/  IMAD R20, R16, 0x6a0, R17 ;  /* 0x000006a010147824 */ /* 0x000fe200078e0211 */
[----:B------:R-:W-:Y:S01]  /*0470*/  IADD3 R21, R5, -0x145, RZ ;  /* 0xfffffebb05157810 */ /* 0x000fe20007ffe0ff */
[----:B------:R-:W-:Y:S01]  /*0480*/  IMAD.WIDE R16, R23, 0x4, R18 ;  /* 0x0000000417107825 */ /* 0x000fe200078e0212 */
[----:B------:R-:W-:-:S03]  /*0490*/  ISETP.GE.AND P3, PT, R5, 0x145, PT ;  /* 0x000001450500780c */ /* 0x000fc60003f66270 */
[----:B------:R-:W-:-:S04]  /*04a0*/  IMAD.WIDE R18, R23, 0x4, R14 ;  /* 0x0000000417127825 */ /* 0x000fc800078e020e */
[----:B------:R-:W-:Y:S01]  /*04b0*/  IMAD R5, R0, 0x145, R5 ;  /* 0x0000014500057824 */ /* 0x000fe200078e0205 */
[----:B------:R-:W-:Y:S01]  /*04c0*/  HFMA2.MMA R0, -RZ, RZ, 0, 0 ;  /* 0x00000000ff007435 */ /* 0x000fe200000001ff */
[----:B------:R-:W-:Y:S02]  /*04d0*/  IMAD.MOV.U32 R14, RZ, RZ, RZ ;  /* 0x000000ffff0e7224 */ /* 0x000fe400078e00ff */
[----:B------:R-:W-:-:S04]  /*04e0*/  IMAD.WIDE R16, R21, 0x4, R16 ;  /* 0x0000000415107825 */ /* 0x000fc800078e0210 */
[C---:B------:R-:W-:Y:S01]  /*04f0*/  IMAD.WIDE R18, R21.reuse, 0x4, R18 ;  /* 0x0000000415127825 */ /* 0x040fe200078e0212 */
[----:B------:R5:W3:Y:S03]  /*0500*/  @P1 LDG.E.EL R14, desc[UR4][R16.64] ;  /* 0x00000004100e1981 */ /* 0x000ae6000c2e1900 */
[----:B-1----:R-:W-:Y:S01]  /*0510*/  IMAD.WIDE R6, R2, 0x4, R6 ;  /* 0x0000000402067825 */ /* 0x002fe200078e0206 */
[----:B------:R-:W3:Y:S03]  /*0520*/  @P1 LDG.E.EL R0, desc[UR4][R18.64] ;  /* 0x0000000412001981 */ /* 0x000ee6000c2e1900 */
[----:B------:R-:W-:Y:S02]  /*0530*/  IMAD.MOV.U32 R2, RZ, RZ, RZ ;  /* 0x000000ffff027224 */ /* 0x000fe400078e00ff */
[----:B------:R-:W-:Y:S01]  /*0540*/  IMAD R15, R21, 0x10, R20 ;  /* 0x00000010150f7824 */ /* 0x000fe200078e0214 */
[----:B------:R-:W-:Y:S01]  /*0550*/  ISETP.LT.AND P2, PT, R3, 0x6b80, !P3 ;  /* 0x00006b800300780c */ /* 0x000fe20005f41270 */
[----:B------:R-:W-:-:S02]  /*0560*/  IMAD.MOV.U32 R20, RZ, RZ, RZ ;  /* 0x000000ffff147224 */ /* 0x000fc400078e00ff */
[----:B--2---:R-:W-:Y:S01]  /*0570*/  IMAD.WIDE R10, R15, 0x4, R10 ;  /* 0x000000040f0a7825 */ /* 0x004fe200078e020a */
[----:B------:R-:W2:Y:S03]  /*0580*/  @P1 LDG.E.EL R2, desc[UR4][R6.64] ;  /* 0x0000000406021981 */ /* 0x000ea6000c2e1900 */
[----:B-----5:R-:W-:Y:S01]  /*0590*/  IMAD.MOV.U32 R16, RZ, RZ, RZ ;  /* 0x000000ffff107224 */ /* 0x020fe200078e00ff */
[----:B------:R-:W5:Y:S01]  /*05a0*/  @P1 LDG.E.EL R20, desc[UR4][R10.64] ;  /* 0x000000040a141981 */ /* 0x000f62000c2e1900 */
[----:B----4-:R-:W-:Y:S01]  /*05b0*/  IMAD.WIDE R12, R4, 0x4, R12 ;  /* 0x00000004040c7825 */ /* 0x010fe200078e020c */
[----:B------:R-:W-:-:S03]  /*05c0*/  MOV R15, RZ ;  /* 0x000000ff000f7202 */ /* 0x000fc60000000f00 */
[----:B---3--:R-:W-:Y:S01]  /*05d0*/  IMAD.WIDE R8, R5, 0x4, R8 ;  /* 0x0000000405087825 */ /* 0x008fe200078e0208 */
[----:B------:R-:W3:Y:S01]  /*05e0*/  @P1 LDG.E.EL R16, desc[UR4][R12.64] ;  /* 0x000000040c101981 */ /* 0x000ee2000c2e1900 */
[----:B------:R-:W1:Y:S03]  /*05f0*/  LDC.64 R4, c[0x0][0x250] ;  /* 0x00009400ff047b82 */ /* 0x000e660000000a00 */
[----:B------:R-:W4:Y:S01]  /*0600*/  @P2 LDG.E.EL R15, desc[UR4][R8.64] ;  /* 0x00000004080f2981 */ /* 0x000f22000c2e1900 */
[----:B-1----:R-:W-:Y:S01]  /*0610*/  IMAD.WIDE R4, R3, 0x4, R4 ;  /* 0x0000000403047825 */ /* 0x002fe200078e0204 */
[----:B------:R-:W-:Y:S02]  /*0620*/  SEL R17, R14, RZ, P1 ;  /* 0x000000ff0e117207 */ /* 0x000fe40000800000 */
[----:B------:R-:W-:-:S05]  /*0630*/  SEL R0, R0, RZ, P1 ;  /* 0x000000ff00007207 */ /* 0x000fca0000800000 */
[----:B------:R-:W-:Y:S01]  /*0640*/  FADD R0, -R17, R0 ;  /* 0x0000000011007221 */ /* 0x000fe20000000100 */
[----:B--2---:R-:W-:Y:S02]  /*0650*/  SEL R2, R2, RZ, P1 ;  /* 0x000000ff02027207 */ /* 0x004fe40000800000 */
[----:B-----5:R-:W-:-:S03]  /*0660*/  SEL R7, R20, RZ, P1 ;  /* 0x000000ff14077207 */ /* 0x020fc60000800000 */
[----:B------:R-:W-:-:S04]  /*0670*/  FFMA R2, R0, R2, R17 ;  /* 0x0000000200027223 */ /* 0x000fc80000000011 */
[----:B------:R-:W-:Y:S01]  /*0680*/  FADD R2, -R7, R2 ;  /* 0x0000000207027221 */ /* 0x000fe20000000100 */
[----:B---3--:R-:W-:Y:S02]  /*0690*/  SEL R16, R16, RZ, P1 ;  /* 0x000000ff10107207 */ /* 0x008fe40000800000 */
[----:B----4-:R-:W-:-:S03]  /*06a0*/  SEL R15, R15, RZ, P2 ;  /* 0x000000ff0f0f7207 */ /* 0x010fc60001000000 */
[----:B------:R-:W-:Y:S01]  /*06b0*/  @P3 FFMA R15, R2, R16, R7 ;  /* 0x00000010020f3223 */ /* 0x000fe20000000007 */
[----:B------:R-:W-:Y:S06]  /*06c0*/  @P0 EXIT ;  /* 0x000000000000094d */ /* 0x000fec0003800000 */
[----:B------:R-:W-:Y:S01]  /*06d0*/  STG.E desc[UR4][R4.64], R15 ;  /* 0x0000000f04007986 */ /* 0x000fe2000c101904 */
[----:B------:R-:W-:Y:S05]  /*06e0*/  EXIT ;  /* 0x000000000000794d */ /* 0x000fea0003800000 */
.L_x_0:
[----:B------:R-:W-:-:S00]  /*06f0*/  BRA `(.L_x_0) ;  /* 0xfffffffc00fc7947 */ /* 0x000fc0000383ffff */
[----:B------:R-:W-:-:S00]  /*0700*/  NOP ;  /* 0x0000000000007918 */ /* 0x000fc00000000000 */
[----:B------:R-:W-:-:S00]  /*0710*/  NOP ;  /* 0x0000000000007918 */ /* 0x000fc00000000000 */
[----:B------:R-:W-:-:S00]  /*0720*/  NOP ;  /* 0x0000000000007918 */ /* 0x000fc00000000000 */
[----:B------:R-:W-:-:S00]  /*0730*/  NOP ;  /* 0x0000000000007918 */ /* 0x000fc00000000000 */
[----:B------:R-:W-:-:S00]  /*0740*/  NOP ;  /* 0x0000000000007918 */ /* 0x000fc00000000000 */
[----:B------:R-:W-:-:S00]  /*0750*/  NOP ;  /* 0x0000000000007918 */ /* 0x000fc00000000000 */
[----:B------:R-:W-:-:S00]  /*0760*/  NOP ;  /* 0x0000000000007918 */ /* 0x000fc00000000000 */
[----:B------:R-:W-:-:S00]  /*0770*/  NOP ;  /* 0x0000000000007918 */ /* 0x000fc00000000000 */
.L_x_1:


//--------------------- .nv.constant0.triton_poi_fused_cat_74 --------------------------
	.section	.nv.constant0.triton_poi_fused_cat_74,"a",@progbits
	.sectionflags	@""
	.align	4
.nv.constant0.triton_poi_fused_cat_74:
	.zero		604
